//
// Generated by NVIDIA NVVM Compiler
//
// Compiler Build ID: CL-36424714
// Cuda compilation tools, release 13.0, V13.0.88
// Based on NVVM 20.0.0
//

.version 9.0
.target sm_100
.address_size 64

	// .globl	_Z11multiplyGPUPii

.visible .entry _Z11multiplyGPUPii(
	.param .u64 .ptr .align 1 _Z11multiplyGPUPii_param_0,
	.param .u32 _Z11multiplyGPUPii_param_1
)
{
	.reg .pred 	%p<2>;
	.reg .b32 	%r<8>;
	.reg .b64 	%rd<5>;

	ld.param.u64 	%rd1, [_Z11multiplyGPUPii_param_0];
	ld.param.u32 	%r2, [_Z11multiplyGPUPii_param_1];
	mov.u32 	%r3, %ctaid.x;
	mov.u32 	%r4, %ntid.x;
	mov.u32 	%r5, %tid.x;
	mad.lo.s32 	%r1, %r3, %r4, %r5;
	setp.ge.s32 	%p1, %r1, %r2;
	@%p1 bra 	$L__BB0_2;
	cvta.to.global.u64 	%rd2, %rd1;
	mul.wide.s32 	%rd3, %r1, 4;
	add.s64 	%rd4, %rd2, %rd3;
	ld.global.u32 	%r6, [%rd4];
	shl.b32 	%r7, %r6, 1;
	st.global.u32 	[%rd4], %r7;
$L__BB0_2:
	ret;

}


// ===== COMPILED SASS (sm_100) =====

	.target	sm_100

	.elftype	@"ET_EXEC"


//--------------------- .note.nv.tkinfo           --------------------------
	.section	.note.nv.tkinfo,"",@"SHT_NOTE"
	.sectionflags	@"SHF_NOTE_NV_TKINFO"
	.tkinfo
        /*0018*/ 	.word	0x00000002
        /*0030*/ 	.string	""
        /*0030*/ 	.string	"ptxas"
        /*0030*/ 	.string	"Cuda compilation tools, release 13.0, V13.0.88"
        /*0030*/ 	.string	"Build cuda_13.0.r13.0/compiler.36424714_0"
        /*0030*/ 	.string	"-arch sm_100 -m 64 "



//--------------------- .note.nv.cuinfo           --------------------------
	.section	.note.nv.cuinfo,"",@"SHT_NOTE"
	.sectionflags	@"SHF_NOTE_NV_CUINFO"
        /*0018*/ 	.short	0x0002
        /*001a*/ 	.short	0x0064
        /*001c*/ 	.short	0x0082
	.zero		2


//--------------------- .nv.info                  --------------------------
	.section	.nv.info,"",@"SHT_CUDA_INFO"
	.align	4


	//----- nvinfo : EIATTR_REGCOUNT
	.align		4
        /*0000*/ 	.byte	0x04, 0x2f
        /*0002*/ 	.short	(.L_1 - .L_0)
	.align		4
.L_0:
        /*0004*/ 	.word	index@(_Z11multiplyGPUPii)
        /*0008*/ 	.word	0x00000008


	//----- nvinfo : EIATTR_FRAME_SIZE
	.align		4
.L_1:
        /*000c*/ 	.byte	0x04, 0x11
        /*000e*/ 	.short	(.L_3 - .L_2)
	.align		4
.L_2:
        /*0010*/ 	.word	index@(_Z11multiplyGPUPii)
        /*0014*/ 	.word	0x00000000


	//----- nvinfo : EIATTR_MIN_STACK_SIZE
	.align		4
.L_3:
        /*0018*/ 	.byte	0x04, 0x12
        /*001a*/ 	.short	(.L_5 - .L_4)
	.align		4
.L_4:
        /*001c*/ 	.word	index@(_Z11multiplyGPUPii)
        /*0020*/ 	.word	0x00000000
.L_5:


//--------------------- .nv.compat                --------------------------
	.section	.nv.compat,"",@"SHT_CUDA_COMPAT_INFO"
	.align	4
        /*0000*/ 	.byte	0x02, 0x09, 0x00, 0x00, 0x02, 0x02, 0x01, 0x00, 0x02, 0x05, 0x05, 0x00, 0x03, 0x07, 0x01, 0x01
        /*0010*/ 	.byte	0x02, 0x03, 0x00, 0x00, 0x02, 0x06, 0x01, 0x00, 0x04, 0x0b, 0x08, 0x00, 0x09, 0x00, 0x00, 0x00
        /*0020*/ 	.byte	0x00, 0x00, 0x00, 0x00


//--------------------- .nv.info._Z11multiplyGPUPii --------------------------
	.section	.nv.info._Z11multiplyGPUPii,"",@"SHT_CUDA_INFO"
	.sectionflags	@""
	.align	4


	//----- nvinfo : EIATTR_CUDA_API_VERSION
	.align		4
        /*0000*/ 	.byte	0x04, 0x37
        /*0002*/ 	.short	(.L_7 - .L_6)
.L_6:
        /*0004*/ 	.word	0x00000082


	//----- nvinfo : EIATTR_KPARAM_INFO
	.align		4
.L_7:
        /*0008*/ 	.byte	0x04, 0x17
        /*000a*/ 	.short	(.L_9 - .L_8)
.L_8:
        /*000c*/ 	.word	0x00000000
        /*0010*/ 	.short	0x0001
        /*0012*/ 	.short	0x0008
        /*0014*/ 	.byte	0x00, 0xf0, 0x11, 0x00


	//----- nvinfo : EIATTR_KPARAM_INFO
	.align		4
.L_9:
        /*0018*/ 	.byte	0x04, 0x17
        /*001a*/ 	.short	(.L_11 - .L_10)
.L_10:
        /*001c*/ 	.word	0x00000000
        /*0020*/ 	.short	0x0000
        /*0022*/ 	.short	0x0000
        /*0024*/ 	.byte	0x00, 0xf5, 0x21, 0x00


	//----- nvinfo : EIATTR_SPARSE_MMA_MASK
	.align		4
.L_11:
        /*0028*/ 	.byte	0x03, 0x50
        /*002a*/ 	.short	0x0000


	//----- nvinfo : EIATTR_MAXREG_COUNT
	.align		4
        /*002c*/ 	.byte	0x03, 0x1b
        /*002e*/ 	.short	0x00ff


	//----- nvinfo : EIATTR_MERCURY_ISA_VERSION
	.align		4
        /*0030*/ 	.byte	0x03, 0x5f
        /*0032*/ 	.short	0x0101


	//----- nvinfo : EIATTR_VRC_CTA_INIT_COUNT
	.align		4
        /*0034*/ 	.byte	0x02, 0x4a
	.zero		1
	.zero		1


	//----- nvinfo : EIATTR_EXIT_INSTR_OFFSETS
	.align		4
        /*0038*/ 	.byte	0x04, 0x1c
        /*003a*/ 	.short	(.L_13 - .L_12)


	//   ....[0]....
.L_12:
        /*003c*/ 	.word	0x00000070


	//   ....[1]....
        /*0040*/ 	.word	0x000000e0


	//----- nvinfo : EIATTR_CBANK_PARAM_SIZE
	.align		4
.L_13:
        /*0044*/ 	.byte	0x03, 0x19
        /*0046*/ 	.short	0x000c


	//----- nvinfo : EIATTR_PARAM_CBANK
	.align		4
        /*0048*/ 	.byte	0x04, 0x0a
        /*004a*/ 	.short	(.L_15 - .L_14)
	.align		4
.L_14:
        /*004c*/ 	.word	index@(.nv.constant0._Z11multiplyGPUPii)
        /*0050*/ 	.short	0x0380
        /*0052*/ 	.short	0x000c


	//----- nvinfo : EIATTR_SW_WAR
	.align		4
.L_15:
        /*0054*/ 	.byte	0x04, 0x36
        /*0056*/ 	.short	(.L_17 - .L_16)
.L_16:
        /*0058*/ 	.word	0x00000008
.L_17:


//--------------------- .nv.callgraph             --------------------------
	.section	.nv.callgraph,"",@"SHT_CUDA_CALLGRAPH"
	.align	4
	.sectionentsize	8
	.align		4
        /*0000*/ 	.word	0x00000000
	.align		4
        /*0004*/ 	.word	0xffffffff
	.align		4
        /*0008*/ 	.word	0x00000000
	.align		4
        /*000c*/ 	.word	0xfffffffe
	.align		4
        /*0010*/ 	.word	0x00000000
	.align		4
        /*0014*/ 	.word	0xfffffffd
	.align		4
        /*0018*/ 	.word	0x00000000
	.align		4
        /*001c*/ 	.word	0xfffffffc


//--------------------- .text._Z11multiplyGPUPii  --------------------------
	.section	.text._Z11multiplyGPUPii,"ax",@progbits
	.align	128
        .global         _Z11multiplyGPUPii
        .type           _Z11multiplyGPUPii,@function
        .size           _Z11multiplyGPUPii,(.L_x_1 - _Z11multiplyGPUPii)
        .other          _Z11multiplyGPUPii,@"STO_CUDA_ENTRY STV_DEFAULT"
_Z11multiplyGPUPii:
.text._Z11multiplyGPUPii:
[----:B------:R-:W-:Y:S01]  /*0000*/  LDC R1, c[0x0][0x37c] ;  /* 0x0000df00ff017b82 */ /* 0x000fe20000000800 */
[----:B------:R-:W0:Y:S07]  /*0010*/  S2R R0, SR_TID.X ;  /* 0x0000000000007919 */ /* 0x000e2e0000002100 */
[----:B------:R-:W0:Y:S01]  /*0020*/  S2UR UR4, SR_CTAID.X ;  /* 0x00000000000479c3 */ /* 0x000e220000002500 */
[----:B------:R-:W1:Y:S07]  /*0030*/  LDCU UR5, c[0x0][0x388] ;  /* 0x00007100ff0577ac */ /* 0x000e6e0008000800 */
[----:B------:R-:W0:Y:S02]  /*0040*/  LDC R5, c[0x0][0x360] ;  /* 0x0000d800ff057b82 */ /* 0x000e240000000800 */
[----:B0-----:R-:W-:-:S05]  /*0050*/  IMAD R5, R5, UR4, R0 ;  /* 0x0000000405057c24 */ /* 0x001fca000f8e0200 */
[----:B-1----:R-:W-:-:S13]  /*0060*/  ISETP.GE.AND P0, PT, R5, UR5, PT ;  /* 0x0000000505007c0c */ /* 0x002fda000bf06270 */
[----:B------:R-:W-:Y:S05]  /*0070*/  @P0 EXIT ;  /* 0x000000000000094d */ /* 0x000fea0003800000 */
[----:B------:R-:W0:Y:S01]  /*0080*/  LDC.64 R2, c[0x0][0x380] ;  /* 0x0000e000ff027b82 */ /* 0x000e220000000a00 */
[----:B------:R-:W1:Y:S01]  /*0090*/  LDCU.64 UR4, c[0x0][0x358] ;  /* 0x00006b00ff0477ac */ /* 0x000e620008000a00 */
[----:B0-----:R-:W-:-:S05]  /*00a0*/  IMAD.WIDE R2, R5, 0x4, R2 ;  /* 0x0000000405027825 */ /* 0x001fca00078e0202 */
[----:B-1----:R-:W2:Y:S02]  /*00b0*/  LDG.E R0, desc[UR4][R2.64] ;  /* 0x0000000402007981 */ /* 0x002ea4000c1e1900 */
[----:B--2---:R-:W-:-:S05]  /*00c0*/  SHF.L.U32 R5, R0, 0x1, RZ ;  /* 0x0000000100057819 */ /* 0x004fca00000006ff */
[----:B------:R-:W-:Y:S01]  /*00d0*/  STG.E desc[UR4][R2.64], R5 ;  /* 0x0000000502007986 */ /* 0x000fe2000c101904 */
[----:B------:R-:W-:Y:S05]  /*00e0*/  EXIT ;  /* 0x000000000000794d */ /* 0x000fea0003800000 */
.L_x_0:
[----:B------:R-:W-:-:S00]  /*00f0*/  BRA `(.L_x_0) ;  /* 0xfffffffc00fc7947 */ /* 0x000fc0000383ffff */
[----:B------:R-:W-:-:S00]  /*0100*/  NOP ;  /* 0x0000000000007918 */ /* 0x000fc00000000000 */
[----:B------:R-:W-:-:S00]  /*0110*/  NOP ;  /* 0x0000000000007918 */ /* 0x000fc00000000000 */
[----:B------:R-:W-:-:S00]  /*0120*/  NOP ;  /* 0x0000000000007918 */ /* 0x000fc00000000000 */
[----:B------:R-:W-:-:S00]  /*0130*/  NOP ;  /* 0x0000000000007918 */ /* 0x000fc00000000000 */
[----:B------:R-:W-:-:S00]  /*0140*/  NOP ;  /* 0x0000000000007918 */ /* 0x000fc00000000000 */
[----:B------:R-:W-:-:S00]  /*0150*/  NOP ;  /* 0x0000000000007918 */ /* 0x000fc00000000000 */
[----:B------:R-:W-:-:S00]  /*0160*/  NOP ;  /* 0x0000000000007918 */ /* 0x000fc00000000000 */
[----:B------:R-:W-:-:S00]  /*0170*/  NOP ;  /* 0x0000000000007918 */ /* 0x000fc00000000000 */
.L_x_1:


//--------------------- .nv.shared.reserved.0     --------------------------
	.section	.nv.shared.reserved.0,"aw",@nobits
	.weak		__nv_reservedSMEM_offset_0_alias
	.size		__nv_reservedSMEM_offset_0_alias, 0, 64
	.other		__nv_reservedSMEM_offset_0_alias,@"STO_CUDA_RESERVED_SHARED STV_DEFAULT"
__nv_reservedSMEM_offset_0_alias:
	.zero		0
	.zero		64


//--------------------- .nv.constant0._Z11multiplyGPUPii --------------------------
	.section	.nv.constant0._Z11multiplyGPUPii,"a",@progbits
	.sectionflags	@""
	.align	4
.nv.constant0._Z11multiplyGPUPii:
	.zero		908


//--------------------- SYMBOLS --------------------------

	.type		.nv.reservedSmem.offset0,@object
	.size		.nv.reservedSmem.offset0,0x4
